//
// Generated by NVIDIA NVVM Compiler
//
// Compiler Build ID: CL-36424714
// Cuda compilation tools, release 13.0, V13.0.88
// Based on NVVM 20.0.0
//

.version 9.0
.target sm_100
.address_size 64

	// .globl	_Z5task2Pii

.visible .entry _Z5task2Pii(
	.param .u64 .ptr .align 1 _Z5task2Pii_param_0,
	.param .u32 _Z5task2Pii_param_1
)
{
	.reg .b32 	%r<7>;
	.reg .b64 	%rd<5>;

	ld.param.u64 	%rd1, [_Z5task2Pii_param_0];
	ld.param.u32 	%r1, [_Z5task2Pii_param_1];
	cvta.to.global.u64 	%rd2, %rd1;
	mov.u32 	%r2, %tid.x;
	mov.u32 	%r3, %ctaid.x;
	mov.u32 	%r4, %ntid.x;
	mad.lo.s32 	%r5, %r3, %r4, %r2;
	mad.lo.s32 	%r6, %r1, %r2, %r3;
	mul.wide.s32 	%rd3, %r5, 4;
	add.s64 	%rd4, %rd2, %rd3;
	st.global.u32 	[%rd4], %r6;
	ret;

}


// ===== COMPILED SASS (sm_100) =====

	.target	sm_100

	.elftype	@"ET_EXEC"


//--------------------- .note.nv.tkinfo           --------------------------
	.section	.note.nv.tkinfo,"",@"SHT_NOTE"
	.sectionflags	@"SHF_NOTE_NV_TKINFO"
	.tkinfo
        /*0018*/ 	.word	0x00000002
        /*0030*/ 	.string	""
        /*0030*/ 	.string	"ptxas"
        /*0030*/ 	.string	"Cuda compilation tools, release 13.0, V13.0.88"
        /*0030*/ 	.string	"Build cuda_13.0.r13.0/compiler.36424714_0"
        /*0030*/ 	.string	"-arch sm_100 -m 64 "



//--------------------- .note.nv.cuinfo           --------------------------
	.section	.note.nv.cuinfo,"",@"SHT_NOTE"
	.sectionflags	@"SHF_NOTE_NV_CUINFO"
        /*0018*/ 	.short	0x0002
        /*001a*/ 	.short	0x0064
        /*001c*/ 	.short	0x0082
	.zero		2


//--------------------- .nv.info                  --------------------------
	.section	.nv.info,"",@"SHT_CUDA_INFO"
	.align	4


	//----- nvinfo : EIATTR_REGCOUNT
	.align		4
        /*0000*/ 	.byte	0x04, 0x2f
        /*0002*/ 	.short	(.L_1 - .L_0)
	.align		4
.L_0:
        /*0004*/ 	.word	index@(_Z5task2Pii)
        /*0008*/ 	.word	0x0000000a


	//----- nvinfo : EIATTR_FRAME_SIZE
	.align		4
.L_1:
        /*000c*/ 	.byte	0x04, 0x11
        /*000e*/ 	.short	(.L_3 - .L_2)
	.align		4
.L_2:
        /*0010*/ 	.word	index@(_Z5task2Pii)
        /*0014*/ 	.word	0x00000000


	//----- nvinfo : EIATTR_MIN_STACK_SIZE
	.align		4
.L_3:
        /*0018*/ 	.byte	0x04, 0x12
        /*001a*/ 	.short	(.L_5 - .L_4)
	.align		4
.L_4:
        /*001c*/ 	.word	index@(_Z5task2Pii)
        /*0020*/ 	.word	0x00000000
.L_5:


//--------------------- .nv.compat                --------------------------
	.section	.nv.compat,"",@"SHT_CUDA_COMPAT_INFO"
	.align	4
        /*0000*/ 	.byte	0x02, 0x09, 0x00, 0x00, 0x02, 0x02, 0x01, 0x00, 0x02, 0x05, 0x05, 0x00, 0x03, 0x07, 0x01, 0x01
        /*0010*/ 	.byte	0x02, 0x03, 0x00, 0x00, 0x02, 0x06, 0x01, 0x00, 0x04, 0x0b, 0x08, 0x00, 0x09, 0x00, 0x00, 0x00
        /*0020*/ 	.byte	0x00, 0x00, 0x00, 0x00


//--------------------- .nv.info._Z5task2Pii      --------------------------
	.section	.nv.info._Z5task2Pii,"",@"SHT_CUDA_INFO"
	.sectionflags	@""
	.align	4


	//----- nvinfo : EIATTR_CUDA_API_VERSION
	.align		4
        /*0000*/ 	.byte	0x04, 0x37
        /*0002*/ 	.short	(.L_7 - .L_6)
.L_6:
        /*0004*/ 	.word	0x00000082


	//----- nvinfo : EIATTR_KPARAM_INFO
	.align		4
.L_7:
        /*0008*/ 	.byte	0x04, 0x17
        /*000a*/ 	.short	(.L_9 - .L_8)
.L_8:
        /*000c*/ 	.word	0x00000000
        /*0010*/ 	.short	0x0001
        /*0012*/ 	.short	0x0008
        /*0014*/ 	.byte	0x00, 0xf0, 0x11, 0x00


	//----- nvinfo : EIATTR_KPARAM_INFO
	.align		4
.L_9:
        /*0018*/ 	.byte	0x04, 0x17
        /*001a*/ 	.short	(.L_11 - .L_10)
.L_10:
        /*001c*/ 	.word	0x00000000
        /*0020*/ 	.short	0x0000
        /*0022*/ 	.short	0x0000
        /*0024*/ 	.byte	0x00, 0xf5, 0x21, 0x00


	//----- nvinfo : EIATTR_SPARSE_MMA_MASK
	.align		4
.L_11:
        /*0028*/ 	.byte	0x03, 0x50
        /*002a*/ 	.short	0x0000


	//----- nvinfo : EIATTR_MAXREG_COUNT
	.align		4
        /*002c*/ 	.byte	0x03, 0x1b
        /*002e*/ 	.short	0x00ff


	//----- nvinfo : EIATTR_MERCURY_ISA_VERSION
	.align		4
        /*0030*/ 	.byte	0x03, 0x5f
        /*0032*/ 	.short	0x0101


	//----- nvinfo : EIATTR_VRC_CTA_INIT_COUNT
	.align		4
        /*0034*/ 	.byte	0x02, 0x4a
	.zero		1
	.zero		1


	//----- nvinfo : EIATTR_EXIT_INSTR_OFFSETS
	.align		4
        /*0038*/ 	.byte	0x04, 0x1c
        /*003a*/ 	.short	(.L_13 - .L_12)


	//   ....[0]....
.L_12:
        /*003c*/ 	.word	0x000000b0


	//----- nvinfo : EIATTR_CBANK_PARAM_SIZE
	.align		4
.L_13:
        /*0040*/ 	.byte	0x03, 0x19
        /*0042*/ 	.short	0x000c


	//----- nvinfo : EIATTR_PARAM_CBANK
	.align		4
        /*0044*/ 	.byte	0x04, 0x0a
        /*0046*/ 	.short	(.L_15 - .L_14)
	.align		4
.L_14:
        /*0048*/ 	.word	index@(.nv.constant0._Z5task2Pii)
        /*004c*/ 	.short	0x0380
        /*004e*/ 	.short	0x000c


	//----- nvinfo : EIATTR_SW_WAR
	.align		4
.L_15:
        /*0050*/ 	.byte	0x04, 0x36
        /*0052*/ 	.short	(.L_17 - .L_16)
.L_16:
        /*0054*/ 	.word	0x00000008
.L_17:


//--------------------- .nv.callgraph             --------------------------
	.section	.nv.callgraph,"",@"SHT_CUDA_CALLGRAPH"
	.align	4
	.sectionentsize	8
	.align		4
        /*0000*/ 	.word	0x00000000
	.align		4
        /*0004*/ 	.word	0xffffffff
	.align		4
        /*0008*/ 	.word	0x00000000
	.align		4
        /*000c*/ 	.word	0xfffffffe
	.align		4
        /*0010*/ 	.word	0x00000000
	.align		4
        /*0014*/ 	.word	0xfffffffd
	.align		4
        /*0018*/ 	.word	0x00000000
	.align		4
        /*001c*/ 	.word	0xfffffffc


//--------------------- .text._Z5task2Pii         --------------------------
	.section	.text._Z5task2Pii,"ax",@progbits
	.align	128
        .global         _Z5task2Pii
        .type           _Z5task2Pii,@function
        .size           _Z5task2Pii,(.L_x_1 - _Z5task2Pii)
        .other          _Z5task2Pii,@"STO_CUDA_ENTRY STV_DEFAULT"
_Z5task2Pii:
.text._Z5task2Pii:
[----:B------:R-:W-:Y:S01]  /*0000*/  LDC R1, c[0x0][0x37c] ;  /* 0x0000df00ff017b82 */ /* 0x000fe20000000800 */
[----:B------:R-:W0:Y:S07]  /*0010*/  S2R R7, SR_TID.X ;  /* 0x0000000000077919 */ /* 0x000e2e0000002100 */
[----:B------:R-:W0:Y:S01]  /*0020*/  S2UR UR6, SR_CTAID.X ;  /* 0x00000000000679c3 */ /* 0x000e220000002500 */
[----:B------:R-:W1:Y:S07]  /*0030*/  LDCU.64 UR4, c[0x0][0x358] ;  /* 0x00006b00ff0477ac */ /* 0x000e6e0008000a00 */
[----:B------:R-:W0:Y:S08]  /*0040*/  LDC R0, c[0x0][0x360] ;  /* 0x0000d800ff007b82 */ /* 0x000e300000000800 */
[----:B------:R-:W2:Y:S08]  /*0050*/  LDC R4, c[0x0][0x388] ;  /* 0x0000e200ff047b82 */ /* 0x000eb00000000800 */
[----:B------:R-:W3:Y:S01]  /*0060*/  LDC.64 R2, c[0x0][0x380] ;  /* 0x0000e000ff027b82 */ /* 0x000ee20000000a00 */
[----:B0-----:R-:W-:-:S02]  /*0070*/  IMAD R5, R0, UR6, R7 ;  /* 0x0000000600057c24 */ /* 0x001fc4000f8e0207 */
[----:B--2---:R-:W-:Y:S02]  /*0080*/  IMAD R7, R7, R4, UR6 ;  /* 0x0000000607077e24 */ /* 0x004fe4000f8e0204 */
[----:B---3--:R-:W-:-:S05]  /*0090*/  IMAD.WIDE R2, R5, 0x4, R2 ;  /* 0x0000000405027825 */ /* 0x008fca00078e0202 */
[----:B-1----:R-:W-:Y:S01]  /*00a0*/  STG.E desc[UR4][R2.64], R7 ;  /* 0x0000000702007986 */ /* 0x002fe2000c101904 */
[----:B------:R-:W-:Y:S05]  /*00b0*/  EXIT ;  /* 0x000000000000794d */ /* 0x000fea0003800000 */
.L_x_0:
[----:B------:R-:W-:-:S00]  /*00c0*/  BRA `(.L_x_0) ;  /* 0xfffffffc00fc7947 */ /* 0x000fc0000383ffff */
[----:B------:R-:W-:-:S00]  /*00d0*/  NOP ;  /* 0x0000000000007918 */ /* 0x000fc00000000000 */
        /* <DEDUP_REMOVED lines=10> */
.L_x_1:


//--------------------- .nv.shared.reserved.0     --------------------------
	.section	.nv.shared.reserved.0,"aw",@nobits
	.weak		__nv_reservedSMEM_offset_0_alias
	.size		__nv_reservedSMEM_offset_0_alias, 0, 64
	.other		__nv_reservedSMEM_offset_0_alias,@"STO_CUDA_RESERVED_SHARED STV_DEFAULT"
__nv_reservedSMEM_offset_0_alias:
	.zero		0
	.zero		64


//--------------------- .nv.constant0._Z5task2Pii --------------------------
	.section	.nv.constant0._Z5task2Pii,"a",@progbits
	.sectionflags	@""
	.align	4
.nv.constant0._Z5task2Pii:
	.zero		908


//--------------------- SYMBOLS --------------------------

	.type		.nv.reservedSmem.offset0,@object
	.size		.nv.reservedSmem.offset0,0x4
